	.headerflags	@"EF_CUDA_TEXMODE_UNIFIED EF_CUDA_64BIT_ADDRESS EF_CUDA_ACCELERATORS EF_CUDA_SM90 EF_CUDA_VIRTUAL_SM(EF_CUDA_SM90)"
	.elftype	@"ET_EXEC"


//--------------------- .nv.info                  --------------------------
	.section	.nv.info,"",@"SHT_CUDA_INFO"
	.align	4


	//----- nvinfo : EIATTR_REGCOUNT
	.align		4
        /*0000*/ 	.byte	0x04, 0x2f
        /*0002*/ 	.short	(.L_1 - .L_0)
	.align		4
.L_0:
        /*0004*/ 	.word	index@(triton_poi_fused_convolution_leaky_relu_leaky_relu_backward_16)
        /*0008*/ 	.word	0x0000000c


	//----- nvinfo : EIATTR_MIN_STACK_SIZE
	.align		4
.L_1:
        /*000c*/ 	.byte	0x04, 0x12
        /*000e*/ 	.short	(.L_3 - .L_2)
	.align		4
.L_2:
        /*0010*/ 	.word	index@(triton_poi_fused_convolution_leaky_relu_leaky_relu_backward_16)
        /*0014*/ 	.word	0x00000000


	//----- nvinfo : EIATTR_FRAME_SIZE
	.align		4
.L_3:
        /*0018*/ 	.byte	0x04, 0x11
        /*001a*/ 	.short	(.L_5 - .L_4)
	.align		4
.L_4:
        /*001c*/ 	.word	index@(triton_poi_fused_convolution_leaky_relu_leaky_relu_backward_16)
        /*0020*/ 	.word	0x00000000


	//----- nvinfo : EIATTR_MIN_STACK_SIZE
	.align		4
.L_5:
        /*0024*/ 	.byte	0x04, 0x12
        /*0026*/ 	.short	(.L_7 - .L_6)
	.align		4
.L_6:
        /*0028*/ 	.word	index@(triton_poi_fused_convolution_leaky_relu_leaky_relu_backward_16)
        /*002c*/ 	.word	0x00000000
.L_7:


//--------------------- .nv.info.triton_poi_fused_convolution_leaky_relu_leaky_relu_backward_16 --------------------------
	.section	.nv.info.triton_poi_fused_convolution_leaky_relu_leaky_relu_backward_16,"",@"SHT_CUDA_INFO"
	.sectionflags	@""
	.align	4


	//----- nvinfo : EIATTR_CUDA_API_VERSION
	.align		4
        /*0000*/ 	.byte	0x04, 0x37
        /*0002*/ 	.short	(.L_9 - .L_8)
.L_8:
        /*0004*/ 	.word	0x0000007c


	//----- nvinfo : EIATTR_KPARAM_INFO
	.align		4
.L_9:
        /*0008*/ 	.byte	0x04, 0x17
        /*000a*/ 	.short	(.L_11 - .L_10)
.L_10:
        /*000c*/ 	.word	0x00000000
        /*0010*/ 	.short	0x0003
        /*0012*/ 	.short	0x0018
        /*0014*/ 	.byte	0x00, 0xf0, 0x11, 0x00


	//----- nvinfo : EIATTR_KPARAM_INFO
	.align		4
.L_11:
        /*0018*/ 	.byte	0x04, 0x17
        /*001a*/ 	.short	(.L_13 - .L_12)
.L_12:
        /*001c*/ 	.word	0x00000000
        /*0020*/ 	.short	0x0002
        /*0022*/ 	.short	0x0010
        /*0024*/ 	.byte	0x00, 0xf4, 0x21, 0x00


	//----- nvinfo : EIATTR_KPARAM_INFO
	.align		4
.L_13:
        /*0028*/ 	.byte	0x04, 0x17
        /*002a*/ 	.short	(.L_15 - .L_14)
.L_14:
        /*002c*/ 	.word	0x00000000
        /*0030*/ 	.short	0x0001
        /*0032*/ 	.short	0x0008
        /*0034*/ 	.byte	0x00, 0xf4, 0x21, 0x00


	//----- nvinfo : EIATTR_KPARAM_INFO
	.align		4
.L_15:
        /*0038*/ 	.byte	0x04, 0x17
        /*003a*/ 	.short	(.L_17 - .L_16)
.L_16:
        /*003c*/ 	.word	0x00000000
        /*0040*/ 	.short	0x0000
        /*0042*/ 	.short	0x0000
        /*0044*/ 	.byte	0x00, 0xf4, 0x21, 0x00


	//----- nvinfo : EIATTR_SPARSE_MMA_MASK
	.align		4
.L_17:
        /*0048*/ 	.byte	0x03, 0x50
        /*004a*/ 	.short	0x0000


	//----- nvinfo : EIATTR_MAXREG_COUNT
	.align		4
        /*004c*/ 	.byte	0x03, 0x1b
        /*004e*/ 	.short	0x00ff


	//----- nvinfo : EIATTR_EXIT_INSTR_OFFSETS
	.align		4
        /*0050*/ 	.byte	0x04, 0x1c
        /*0052*/ 	.short	(.L_19 - .L_18)


	//   ....[0]....
.L_18:
        /*0054*/ 	.word	0x000001c0


	//   ....[1]....
        /*0058*/ 	.word	0x000001e0


	//----- nvinfo : EIATTR_REQNTID
	.align		4
.L_19:
        /*005c*/ 	.byte	0x04, 0x10
        /*005e*/ 	.short	(.L_21 - .L_20)
.L_20:
        /*0060*/ 	.word	0x00000080
        /*0064*/ 	.word	0x00000001
        /*0068*/ 	.word	0x00000001


	//----- nvinfo : EIATTR_CBANK_PARAM_SIZE
	.align		4
.L_21:
        /*006c*/ 	.byte	0x03, 0x19
        /*006e*/ 	.short	0x001c


	//----- nvinfo : EIATTR_PARAM_CBANK
	.align		4
        /*0070*/ 	.byte	0x04, 0x0a
        /*0072*/ 	.short	(.L_23 - .L_22)
	.align		4
.L_22:
        /*0074*/ 	.word	index@(.nv.constant0.triton_poi_fused_convolution_leaky_relu_leaky_relu_backward_16)
        /*0078*/ 	.short	0x0210
        /*007a*/ 	.short	0x001c


	//----- nvinfo : EIATTR_SW_WAR
	.align		4
.L_23:
        /*007c*/ 	.byte	0x04, 0x36
        /*007e*/ 	.short	(.L_25 - .L_24)
.L_24:
        /*0080*/ 	.word	0x00000008
.L_25:


//--------------------- .nv.callgraph             --------------------------
	.section	.nv.callgraph,"",@"SHT_CUDA_CALLGRAPH"
	.align	4
	.sectionentsize	8
	.align		4
        /*0000*/ 	.word	0x00000000
	.align		4
        /*0004*/ 	.word	0xffffffff
	.align		4
        /*0008*/ 	.word	0x00000000
	.align		4
        /*000c*/ 	.word	0xfffffffe
	.align		4
        /*0010*/ 	.word	0x00000000
	.align		4
        /*0014*/ 	.word	0xfffffffd
	.align		4
        /*0018*/ 	.word	0x00000000
	.align		4
        /*001c*/ 	.word	0xfffffffc


//--------------------- .text.triton_poi_fused_convolution_leaky_relu_leaky_relu_backward_16 --------------------------
	.section	.text.triton_poi_fused_convolution_leaky_relu_leaky_relu_backward_16,"ax",@progbits
	.align	128
        .global         triton_poi_fused_convolution_leaky_relu_leaky_relu_backward_16
        .type           triton_poi_fused_convolution_leaky_relu_leaky_relu_backward_16,@function
        .size           triton_poi_fused_convolution_leaky_relu_leaky_relu_backward_16,(.L_x_1 - triton_poi_fused_convolution_leaky_relu_leaky_relu_backward_16)
        .other          triton_poi_fused_convolution_leaky_relu_leaky_relu_backward_16,@"STO_CUDA_ENTRY STV_DEFAULT"
triton_poi_fused_convolution_leaky_relu_leaky_relu_backward_16:
.text.triton_poi_fused_convolution_leaky_relu_leaky_relu_backward_16:
[----:B------:R-:W0:Y:S02]  /*0000*/  LDC R1, c[0x0][0x28] ;  /* 0x00000a00ff017b82 */ /* 0x000e240000000800 */
[----:B------:R-:W1:Y:S01]  /*0010*/  S2R R0, SR_TID.X ;  /* 0x0000000000007919 */ /* 0x000e620000002100 */
[----:B------:R-:W2:Y:S01]  /*0020*/  LDC.64 R4, c[0x0][0x218] ;  /* 0x00008600ff047b82 */ /* 0x000ea20000000a00 */
[----:B------:R-:W-:Y:S01]  /*0030*/  ULDC.64 UR4, c[0x0][0x208] ;  /* 0x0000820000047ab9 */ /* 0x000fe20000000a00 */
[----:B------:R-:W-:Y:S01]  /*0040*/  ULDC.64 UR6, c[0x0][0x220] ;  /* 0x0000880000067ab9 */ /* 0x000fe20000000a00 */
[----:B------:R-:W3:Y:S05]  /*0050*/  S2R R7, SR_CTAID.X ;  /* 0x0000000000077919 */ /* 0x000eea0000002500 */
[----:B------:R-:W4:Y:S01]  /*0060*/  LDC.64 R2, c[0x0][0x210] ;  /* 0x00008400ff027b82 */ /* 0x000f220000000a00 */
[----:B-1----:R-:W-:-:S02]  /*0070*/  LOP3.LUT R0, R0, 0x7f, RZ, 0xc0, !PT ;  /* 0x0000007f00007812 */ /* 0x002fc400078ec0ff */
[----:B---3--:R-:W-:-:S03]  /*0080*/  SHF.R.S32.HI R6, RZ, 0x18, R7 ;  /* 0x00000018ff067819 */ /* 0x008fc60000011407 */
[----:B------:R-:W-:Y:S01]  /*0090*/  IMAD R7, R7, 0x80, R0 ;  /* 0x0000008007077824 */ /* 0x000fe200078e0200 */
[----:B------:R-:W-:-:S03]  /*00a0*/  SGXT R0, R6, 0x1 ;  /* 0x000000010600781a */ /* 0x000fc60000000200 */
[C---:B----4-:R-:W-:Y:S01]  /*00b0*/  IMAD.WIDE R2, R7.reuse, 0x4, R2 ;  /* 0x0000000407027825 */ /* 0x050fe200078e0202 */
[----:B------:R-:W-:Y:S02]  /*00c0*/  ISETP.GE.AND P0, PT, R7, 0x100, PT ;  /* 0x000001000700780c */ /* 0x000fe40003f06270 */
[----:B------:R-:W-:-:S04]  /*00d0*/  LEA.HI R0, R0, R7, RZ, 0x6 ;  /* 0x0000000700007211 */ /* 0x000fc800078f30ff */
[----:B------:R-:W-:-:S05]  /*00e0*/  LOP3.LUT R0, R0, 0xffffffc0, RZ, 0xc0, !PT ;  /* 0xffffffc000007812 */ /* 0x000fca00078ec0ff */
[----:B------:R-:W-:Y:S02]  /*00f0*/  IMAD.IADD R9, R7, 0x1, -R0 ;  /* 0x0000000107097824 */ /* 0x000fe400078e0a00 */
[----:B------:R-:W-:Y:S02]  /*0100*/  IMAD.MOV.U32 R0, RZ, RZ, RZ ;  /* 0x000000ffff007224 */ /* 0x000fe400078e00ff */
[----:B--2---:R-:W-:-:S04]  /*0110*/  IMAD.WIDE R4, R9, 0x4, R4 ;  /* 0x0000000409047825 */ /* 0x004fc800078e0204 */
[----:B------:R-:W-:Y:S01]  /*0120*/  IMAD.MOV.U32 R9, RZ, RZ, RZ ;  /* 0x000000ffff097224 */ /* 0x000fe200078e00ff */
[----:B------:R-:W2:Y:S05]  /*0130*/  @!P0 LDG.E R0, desc[UR4][R2.64] ;  /* 0x0000000402008981 */ /* 0x000eaa000c1e1900 */
[----:B------:R-:W2:Y:S01]  /*0140*/  @!P0 LDG.E.EL R9, desc[UR4][R4.64] ;  /* 0x0000000404098981 */ /* 0x000ea2000c2e1900 */
[----:B------:R-:W-:-:S04]  /*0150*/  IADD3 R6, P2, R7, UR6, RZ ;  /* 0x0000000607067c10 */ /* 0x000fc8000ff5e0ff */
[----:B------:R-:W-:Y:S02]  /*0160*/  LEA.HI.X.SX32 R7, R7, UR7, 0x1, P2 ;  /* 0x0000000707077c11 */ /* 0x000fe400090f0eff */
[----:B--2---:R-:W-:Y:S01]  /*0170*/  FSETP.GT.AND P1, PT, R0, -R9, PT ;  /* 0x800000090000720b */ /* 0x004fe20003f24000 */
[----:B------:R-:W-:-:S12]  /*0180*/  FADD R0, R9, R0 ;  /* 0x0000000009007221 */ /* 0x000fd80000000000 */
[----:B------:R-:W-:-:S05]  /*0190*/  @!P1 FMUL R0, R0, 0.10000000149011611938 ;  /* 0x3dcccccd00009820 */ /* 0x000fca0000400000 */
[----:B------:R-:W-:-:S04]  /*01a0*/  FSETP.GT.AND P1, PT, R0, RZ, PT ;  /* 0x000000ff0000720b */ /* 0x000fc80003f24000 */
[----:B------:R-:W-:Y:S01]  /*01b0*/  SEL R9, RZ, 0x1, !P1 ;  /* 0x00000001ff097807 */ /* 0x000fe20004800000 */
[----:B------:R-:W-:Y:S08]  /*01c0*/  @P0 EXIT ;  /* 0x000000000000094d */ /* 0x000ff00003800000 */
[----:B------:R-:W-:Y:S01]  /*01d0*/  STG.E.U8 desc[UR4][R6.64], R9 ;  /* 0x0000000906007986 */ /* 0x000fe2000c101104 */
[----:B------:R-:W-:Y:S05]  /*01e0*/  EXIT ;  /* 0x000000000000794d */ /* 0x000fea0003800000 */
.L_x_0:
[----:B------:R-:W-:-:S00]  /*01f0*/  BRA `(.L_x_0) ;  /* 0xfffffffc00fc7947 */ /* 0x000fc0000383ffff */
[----:B------:R-:W-:-:S00]  /*0200*/  NOP ;  /* 0x0000000000007918 */ /* 0x000fc00000000000 */
[----:B------:R-:W-:-:S00]  /*0210*/  NOP ;  /* 0x0000000000007918 */ /* 0x000fc00000000000 */
[----:B------:R-:W-:-:S00]  /*0220*/  NOP ;  /* 0x0000000000007918 */ /* 0x000fc00000000000 */
[----:B------:R-:W-:-:S00]  /*0230*/  NOP ;  /* 0x0000000000007918 */ /* 0x000fc00000000000 */
[----:B------:R-:W-:-:S00]  /*0240*/  NOP ;  /* 0x0000000000007918 */ /* 0x000fc00000000000 */
[----:B------:R-:W-:-:S00]  /*0250*/  NOP ;  /* 0x0000000000007918 */ /* 0x000fc00000000000 */
[----:B------:R-:W-:-:S00]  /*0260*/  NOP ;  /* 0x0000000000007918 */ /* 0x000fc00000000000 */
[----:B------:R-:W-:-:S00]  /*0270*/  NOP ;  /* 0x0000000000007918 */ /* 0x000fc00000000000 */
.L_x_1:


//--------------------- .nv.constant0.triton_poi_fused_convolution_leaky_relu_leaky_relu_backward_16 --------------------------
	.section	.nv.constant0.triton_poi_fused_convolution_leaky_relu_leaky_relu_backward_16,"a",@progbits
	.sectionflags	@""
	.align	4
.nv.constant0.triton_poi_fused_convolution_leaky_relu_leaky_relu_backward_16:
	.zero		556
